//
// Generated by NVIDIA NVVM Compiler
//
// Compiler Build ID: CL-36424714
// Cuda compilation tools, release 13.0, V13.0.88
// Based on NVVM 20.0.0
//

.version 9.0
.target sm_100
.address_size 64

	// .globl	_Z8distancePdS_S_

.visible .entry _Z8distancePdS_S_(
	.param .u64 .ptr .align 1 _Z8distancePdS_S__param_0,
	.param .u64 .ptr .align 1 _Z8distancePdS_S__param_1,
	.param .u64 .ptr .align 1 _Z8distancePdS_S__param_2
)
{
	.reg .b32 	%r<2>;
	.reg .b64 	%rd<11>;
	.reg .b64 	%fd<5>;

	ld.param.u64 	%rd1, [_Z8distancePdS_S__param_0];
	ld.param.u64 	%rd2, [_Z8distancePdS_S__param_1];
	ld.param.u64 	%rd3, [_Z8distancePdS_S__param_2];
	cvta.to.global.u64 	%rd4, %rd1;
	cvta.to.global.u64 	%rd5, %rd2;
	cvta.to.global.u64 	%rd6, %rd3;
	mov.u32 	%r1, %tid.x;
	mul.wide.u32 	%rd7, %r1, 8;
	add.s64 	%rd8, %rd4, %rd7;
	ld.global.f64 	%fd1, [%rd8];
	add.s64 	%rd9, %rd5, %rd7;
	ld.global.f64 	%fd2, [%rd9];
	sub.f64 	%fd3, %fd1, %fd2;
	mul.f64 	%fd4, %fd3, %fd3;
	add.s64 	%rd10, %rd6, %rd7;
	st.global.f64 	[%rd10], %fd4;
	ret;

}
	// .globl	_Z13euclideanNormPdS_
.visible .entry _Z13euclideanNormPdS_(
	.param .u64 .ptr .align 1 _Z13euclideanNormPdS__param_0,
	.param .u64 .ptr .align 1 _Z13euclideanNormPdS__param_1
)
{
	.reg .b32 	%r<2>;
	.reg .b64 	%rd<8>;
	.reg .b64 	%fd<3>;

	ld.param.u64 	%rd1, [_Z13euclideanNormPdS__param_0];
	ld.param.u64 	%rd2, [_Z13euclideanNormPdS__param_1];
	cvta.to.global.u64 	%rd3, %rd1;
	cvta.to.global.u64 	%rd4, %rd2;
	mov.u32 	%r1, %tid.x;
	mul.wide.u32 	%rd5, %r1, 8;
	add.s64 	%rd6, %rd3, %rd5;
	ld.global.f64 	%fd1, [%rd6];
	mul.f64 	%fd2, %fd1, %fd1;
	add.s64 	%rd7, %rd4, %rd5;
	st.global.f64 	[%rd7], %fd2;
	ret;

}


// ===== COMPILED SASS (sm_100) =====

	.target	sm_100

	.elftype	@"ET_EXEC"


//--------------------- .note.nv.tkinfo           --------------------------
	.section	.note.nv.tkinfo,"",@"SHT_NOTE"
	.sectionflags	@"SHF_NOTE_NV_TKINFO"
	.tkinfo
        /*0018*/ 	.word	0x00000002
        /*0030*/ 	.string	""
        /*0030*/ 	.string	"ptxas"
        /*0030*/ 	.string	"Cuda compilation tools, release 13.0, V13.0.88"
        /*0030*/ 	.string	"Build cuda_13.0.r13.0/compiler.36424714_0"
        /*0030*/ 	.string	"-arch sm_100 -m 64 "



//--------------------- .note.nv.cuinfo           --------------------------
	.section	.note.nv.cuinfo,"",@"SHT_NOTE"
	.sectionflags	@"SHF_NOTE_NV_CUINFO"
        /*0018*/ 	.short	0x0002
        /*001a*/ 	.short	0x0064
        /*001c*/ 	.short	0x0082
	.zero		2


//--------------------- .nv.info                  --------------------------
	.section	.nv.info,"",@"SHT_CUDA_INFO"
	.align	4


	//----- nvinfo : EIATTR_REGCOUNT
	.align		4
        /*0000*/ 	.byte	0x04, 0x2f
        /*0002*/ 	.short	(.L_1 - .L_0)
	.align		4
.L_0:
        /*0004*/ 	.word	index@(_Z8distancePdS_S_)
        /*0008*/ 	.word	0x0000000e


	//----- nvinfo : EIATTR_FRAME_SIZE
	.align		4
.L_1:
        /*000c*/ 	.byte	0x04, 0x11
        /*000e*/ 	.short	(.L_3 - .L_2)
	.align		4
.L_2:
        /*0010*/ 	.word	index@(_Z8distancePdS_S_)
        /*0014*/ 	.word	0x00000000


	//----- nvinfo : EIATTR_REGCOUNT
	.align		4
.L_3:
        /*0018*/ 	.byte	0x04, 0x2f
        /*001a*/ 	.short	(.L_5 - .L_4)
	.align		4
.L_4:
        /*001c*/ 	.word	index@(_Z13euclideanNormPdS_)
        /*0020*/ 	.word	0x0000000c


	//----- nvinfo : EIATTR_FRAME_SIZE
	.align		4
.L_5:
        /*0024*/ 	.byte	0x04, 0x11
        /*0026*/ 	.short	(.L_7 - .L_6)
	.align		4
.L_6:
        /*0028*/ 	.word	index@(_Z13euclideanNormPdS_)
        /*002c*/ 	.word	0x00000000


	//----- nvinfo : EIATTR_MIN_STACK_SIZE
	.align		4
.L_7:
        /*0030*/ 	.byte	0x04, 0x12
        /*0032*/ 	.short	(.L_9 - .L_8)
	.align		4
.L_8:
        /*0034*/ 	.word	index@(_Z13euclideanNormPdS_)
        /*0038*/ 	.word	0x00000000


	//----- nvinfo : EIATTR_MIN_STACK_SIZE
	.align		4
.L_9:
        /*003c*/ 	.byte	0x04, 0x12
        /*003e*/ 	.short	(.L_11 - .L_10)
	.align		4
.L_10:
        /*0040*/ 	.word	index@(_Z8distancePdS_S_)
        /*0044*/ 	.word	0x00000000
.L_11:


//--------------------- .nv.compat                --------------------------
	.section	.nv.compat,"",@"SHT_CUDA_COMPAT_INFO"
	.align	4
        /*0000*/ 	.byte	0x02, 0x09, 0x00, 0x00, 0x02, 0x02, 0x01, 0x00, 0x02, 0x05, 0x05, 0x00, 0x03, 0x07, 0x01, 0x01
        /*0010*/ 	.byte	0x02, 0x03, 0x00, 0x00, 0x02, 0x06, 0x01, 0x00, 0x04, 0x0b, 0x08, 0x00, 0x01, 0x00, 0x00, 0x00
        /*0020*/ 	.byte	0x00, 0x00, 0x00, 0x00


//--------------------- .nv.info._Z13euclideanNormPdS_ --------------------------
	.section	.nv.info._Z13euclideanNormPdS_,"",@"SHT_CUDA_INFO"
	.sectionflags	@""
	.align	4


	//----- nvinfo : EIATTR_CUDA_API_VERSION
	.align		4
        /*0000*/ 	.byte	0x04, 0x37
        /*0002*/ 	.short	(.L_13 - .L_12)
.L_12:
        /*0004*/ 	.word	0x00000082


	//----- nvinfo : EIATTR_KPARAM_INFO
	.align		4
.L_13:
        /*0008*/ 	.byte	0x04, 0x17
        /*000a*/ 	.short	(.L_15 - .L_14)
.L_14:
        /*000c*/ 	.word	0x00000000
        /*0010*/ 	.short	0x0001
        /*0012*/ 	.short	0x0008
        /*0014*/ 	.byte	0x00, 0xf5, 0x21, 0x00


	//----- nvinfo : EIATTR_KPARAM_INFO
	.align		4
.L_15:
        /*0018*/ 	.byte	0x04, 0x17
        /*001a*/ 	.short	(.L_17 - .L_16)
.L_16:
        /*001c*/ 	.word	0x00000000
        /*0020*/ 	.short	0x0000
        /*0022*/ 	.short	0x0000
        /*0024*/ 	.byte	0x00, 0xf5, 0x21, 0x00


	//----- nvinfo : EIATTR_SPARSE_MMA_MASK
	.align		4
.L_17:
        /*0028*/ 	.byte	0x03, 0x50
        /*002a*/ 	.short	0x0000


	//----- nvinfo : EIATTR_MAXREG_COUNT
	.align		4
        /*002c*/ 	.byte	0x03, 0x1b
        /*002e*/ 	.short	0x00ff


	//----- nvinfo : EIATTR_MERCURY_ISA_VERSION
	.align		4
        /*0030*/ 	.byte	0x03, 0x5f
        /*0032*/ 	.short	0x0101


	//----- nvinfo : EIATTR_VRC_CTA_INIT_COUNT
	.align		4
        /*0034*/ 	.byte	0x02, 0x4a
	.zero		1
	.zero		1


	//----- nvinfo : EIATTR_EXIT_INSTR_OFFSETS
	.align		4
        /*0038*/ 	.byte	0x04, 0x1c
        /*003a*/ 	.short	(.L_19 - .L_18)


	//   ....[0]....
.L_18:
        /*003c*/ 	.word	0x000000a0


	//----- nvinfo : EIATTR_CBANK_PARAM_SIZE
	.align		4
.L_19:
        /*0040*/ 	.byte	0x03, 0x19
        /*0042*/ 	.short	0x0010


	//----- nvinfo : EIATTR_PARAM_CBANK
	.align		4
        /*0044*/ 	.byte	0x04, 0x0a
        /*0046*/ 	.short	(.L_21 - .L_20)
	.align		4
.L_20:
        /*0048*/ 	.word	index@(.nv.constant0._Z13euclideanNormPdS_)
        /*004c*/ 	.short	0x0380
        /*004e*/ 	.short	0x0010


	//----- nvinfo : EIATTR_SW_WAR
	.align		4
.L_21:
        /*0050*/ 	.byte	0x04, 0x36
        /*0052*/ 	.short	(.L_23 - .L_22)
.L_22:
        /*0054*/ 	.word	0x00000008
.L_23:


//--------------------- .nv.info._Z8distancePdS_S_ --------------------------
	.section	.nv.info._Z8distancePdS_S_,"",@"SHT_CUDA_INFO"
	.sectionflags	@""
	.align	4


	//----- nvinfo : EIATTR_CUDA_API_VERSION
	.align		4
        /*0000*/ 	.byte	0x04, 0x37
        /*0002*/ 	.short	(.L_25 - .L_24)
.L_24:
        /*0004*/ 	.word	0x00000082


	//----- nvinfo : EIATTR_KPARAM_INFO
	.align		4
.L_25:
        /*0008*/ 	.byte	0x04, 0x17
        /*000a*/ 	.short	(.L_27 - .L_26)
.L_26:
        /*000c*/ 	.word	0x00000000
        /*0010*/ 	.short	0x0002
        /*0012*/ 	.short	0x0010
        /*0014*/ 	.byte	0x00, 0xf5, 0x21, 0x00


	//----- nvinfo : EIATTR_KPARAM_INFO
	.align		4
.L_27:
        /*0018*/ 	.byte	0x04, 0x17
        /*001a*/ 	.short	(.L_29 - .L_28)
.L_28:
        /*001c*/ 	.word	0x00000000
        /*0020*/ 	.short	0x0001
        /*0022*/ 	.short	0x0008
        /*0024*/ 	.byte	0x00, 0xf5, 0x21, 0x00


	//----- nvinfo : EIATTR_KPARAM_INFO
	.align		4
.L_29:
        /*0028*/ 	.byte	0x04, 0x17
        /*002a*/ 	.short	(.L_31 - .L_30)
.L_30:
        /*002c*/ 	.word	0x00000000
        /*0030*/ 	.short	0x0000
        /*0032*/ 	.short	0x0000
        /*0034*/ 	.byte	0x00, 0xf5, 0x21, 0x00


	//----- nvinfo : EIATTR_SPARSE_MMA_MASK
	.align		4
.L_31:
        /*0038*/ 	.byte	0x03, 0x50
        /*003a*/ 	.short	0x0000


	//----- nvinfo : EIATTR_MAXREG_COUNT
	.align		4
        /*003c*/ 	.byte	0x03, 0x1b
        /*003e*/ 	.short	0x00ff


	//----- nvinfo : EIATTR_MERCURY_ISA_VERSION
	.align		4
        /*0040*/ 	.byte	0x03, 0x5f
        /*0042*/ 	.short	0x0101


	//----- nvinfo : EIATTR_VRC_CTA_INIT_COUNT
	.align		4
        /*0044*/ 	.byte	0x02, 0x4a
	.zero		1
	.zero		1


	//----- nvinfo : EIATTR_EXIT_INSTR_OFFSETS
	.align		4
        /*0048*/ 	.byte	0x04, 0x1c
        /*004a*/ 	.short	(.L_33 - .L_32)


	//   ....[0]....
.L_32:
        /*004c*/ 	.word	0x000000e0


	//----- nvinfo : EIATTR_CBANK_PARAM_SIZE
	.align		4
.L_33:
        /*0050*/ 	.byte	0x03, 0x19
        /*0052*/ 	.short	0x0018


	//----- nvinfo : EIATTR_PARAM_CBANK
	.align		4
        /*0054*/ 	.byte	0x04, 0x0a
        /*0056*/ 	.short	(.L_35 - .L_34)
	.align		4
.L_34:
        /*0058*/ 	.word	index@(.nv.constant0._Z8distancePdS_S_)
        /*005c*/ 	.short	0x0380
        /*005e*/ 	.short	0x0018


	//----- nvinfo : EIATTR_SW_WAR
	.align		4
.L_35:
        /*0060*/ 	.byte	0x04, 0x36
        /*0062*/ 	.short	(.L_37 - .L_36)
.L_36:
        /*0064*/ 	.word	0x00000008
.L_37:


//--------------------- .nv.callgraph             --------------------------
	.section	.nv.callgraph,"",@"SHT_CUDA_CALLGRAPH"
	.align	4
	.sectionentsize	8
	.align		4
        /*0000*/ 	.word	0x00000000
	.align		4
        /*0004*/ 	.word	0xffffffff
	.align		4
        /*0008*/ 	.word	0x00000000
	.align		4
        /*000c*/ 	.word	0xfffffffe
	.align		4
        /*0010*/ 	.word	0x00000000
	.align		4
        /*0014*/ 	.word	0xfffffffd
	.align		4
        /*0018*/ 	.word	0x00000000
	.align		4
        /*001c*/ 	.word	0xfffffffc


//--------------------- .text._Z13euclideanNormPdS_ --------------------------
	.section	.text._Z13euclideanNormPdS_,"ax",@progbits
	.align	128
        .global         _Z13euclideanNormPdS_
        .type           _Z13euclideanNormPdS_,@function
        .size           _Z13euclideanNormPdS_,(.L_x_2 - _Z13euclideanNormPdS_)
        .other          _Z13euclideanNormPdS_,@"STO_CUDA_ENTRY STV_DEFAULT"
_Z13euclideanNormPdS_:
.text._Z13euclideanNormPdS_:
[----:B------:R-:W-:Y:S01]  /*0000*/  LDC R1, c[0x0][0x37c] ;  /* 0x0000df00ff017b82 */ /* 0x000fe20000000800 */
[----:B------:R-:W0:Y:S07]  /*0010*/  S2R R9, SR_TID.X ;  /* 0x0000000000097919 */ /* 0x000e2e0000002100 */
[----:B------:R-:W0:Y:S01]  /*0020*/  LDC.64 R2, c[0x0][0x380] ;  /* 0x0000e000ff027b82 */ /* 0x000e220000000a00 */
[----:B------:R-:W1:Y:S07]  /*0030*/  LDCU.64 UR4, c[0x0][0x358] ;  /* 0x00006b00ff0477ac */ /* 0x000e6e0008000a00 */
[----:B------:R-:W2:Y:S01]  /*0040*/  LDC.64 R6, c[0x0][0x388] ;  /* 0x0000e200ff067b82 */ /* 0x000ea20000000a00 */
[----:B0-----:R-:W-:-:S06]  /*0050*/  IMAD.WIDE.U32 R2, R9, 0x8, R2 ;  /* 0x0000000809027825 */ /* 0x001fcc00078e0002 */
[----:B-1----:R-:W3:Y:S01]  /*0060*/  LDG.E.64 R2, desc[UR4][R2.64] ;  /* 0x0000000402027981 */ /* 0x002ee2000c1e1b00 */
[----:B--2---:R-:W-:Y:S01]  /*0070*/  IMAD.WIDE.U32 R6, R9, 0x8, R6 ;  /* 0x0000000809067825 */ /* 0x004fe200078e0006 */
[----:B---3--:R-:W-:-:S07]  /*0080*/  DMUL R4, R2, R2 ;  /* 0x0000000202047228 */ /* 0x008fce0000000000 */
[----:B------:R-:W-:Y:S01]  /*0090*/  STG.E.64 desc[UR4][R6.64], R4 ;  /* 0x0000000406007986 */ /* 0x000fe2000c101b04 */
[----:B------:R-:W-:Y:S05]  /*00a0*/  EXIT ;  /* 0x000000000000794d */ /* 0x000fea0003800000 */
.L_x_0:
[----:B------:R-:W-:-:S00]  /*00b0*/  BRA `(.L_x_0) ;  /* 0xfffffffc00fc7947 */ /* 0x000fc0000383ffff */
[----:B------:R-:W-:-:S00]  /*00c0*/  NOP ;  /* 0x0000000000007918 */ /* 0x000fc00000000000 */
        /* <DEDUP_REMOVED lines=11> */
.L_x_2:


//--------------------- .text._Z8distancePdS_S_   --------------------------
	.section	.text._Z8distancePdS_S_,"ax",@progbits
	.align	128
        .global         _Z8distancePdS_S_
        .type           _Z8distancePdS_S_,@function
        .size           _Z8distancePdS_S_,(.L_x_3 - _Z8distancePdS_S_)
        .other          _Z8distancePdS_S_,@"STO_CUDA_ENTRY STV_DEFAULT"
_Z8distancePdS_S_:
.text._Z8distancePdS_S_:
[----:B------:R-:W-:Y:S01]  /*0000*/  LDC R1, c[0x0][0x37c] ;  /* 0x0000df00ff017b82 */ /* 0x000fe20000000800 */
[----:B------:R-:W0:Y:S07]  /*0010*/  S2R R11, SR_TID.X ;  /* 0x00000000000b7919 */ /* 0x000e2e0000002100 */
[----:B------:R-:W0:Y:S01]  /*0020*/  LDC.64 R2, c[0x0][0x380] ;  /* 0x0000e000ff027b82 */ /* 0x000e220000000a00 */
[----:B------:R-:W1:Y:S07]  /*0030*/  LDCU.64 UR4, c[0x0][0x358] ;  /* 0x00006b00ff0477ac */ /* 0x000e6e0008000a00 */
[----:B------:R-:W2:Y:S08]  /*0040*/  LDC.64 R4, c[0x0][0x388] ;  /* 0x0000e200ff047b82 */ /* 0x000eb00000000a00 */
[----:B------:R-:W3:Y:S01]  /*0050*/  LDC.64 R8, c[0x0][0x390] ;  /* 0x0000e400ff087b82 */ /* 0x000ee20000000a00 */
[----:B0-----:R-:W-:-:S04]  /*0060*/  IMAD.WIDE.U32 R2, R11, 0x8, R2 ;  /* 0x000000080b027825 */ /* 0x001fc800078e0002 */
[C---:B--2---:R-:W-:Y:S02]  /*0070*/  IMAD.WIDE.U32 R4, R11.reuse, 0x8, R4 ;  /* 0x000000080b047825 */ /* 0x044fe400078e0004 */
[----:B-1----:R-:W2:Y:S04]  /*0080*/  LDG.E.64 R2, desc[UR4][R2.64] ;  /* 0x0000000402027981 */ /* 0x002ea8000c1e1b00 */
[----:B------:R-:W2:Y:S01]  /*0090*/  LDG.E.64 R4, desc[UR4][R4.64] ;  /* 0x0000000404047981 */ /* 0x000ea2000c1e1b00 */
[----:B---3--:R-:W-:Y:S01]  /*00a0*/  IMAD.WIDE.U32 R8, R11, 0x8, R8 ;  /* 0x000000080b087825 */ /* 0x008fe200078e0008 */
[----:B--2---:R-:W-:-:S08]  /*00b0*/  DADD R6, R2, -R4 ;  /* 0x0000000002067229 */ /* 0x004fd00000000804 */
[----:B------:R-:W-:-:S07]  /*00c0*/  DMUL R6, R6, R6 ;  /* 0x0000000606067228 */ /* 0x000fce0000000000 */
[----:B------:R-:W-:Y:S01]  /*00d0*/  STG.E.64 desc[UR4][R8.64], R6 ;  /* 0x0000000608007986 */ /* 0x000fe2000c101b04 */
[----:B------:R-:W-:Y:S05]  /*00e0*/  EXIT ;  /* 0x000000000000794d */ /* 0x000fea0003800000 */
.L_x_1:
        /* <DEDUP_REMOVED lines=9> */
.L_x_3:


//--------------------- .nv.shared.reserved.0     --------------------------
	.section	.nv.shared.reserved.0,"aw",@nobits
	.weak		__nv_reservedSMEM_offset_0_alias
	.size		__nv_reservedSMEM_offset_0_alias, 0, 64
	.other		__nv_reservedSMEM_offset_0_alias,@"STO_CUDA_RESERVED_SHARED STV_DEFAULT"
__nv_reservedSMEM_offset_0_alias:
	.zero		0
	.zero		64


//--------------------- .nv.constant0._Z13euclideanNormPdS_ --------------------------
	.section	.nv.constant0._Z13euclideanNormPdS_,"a",@progbits
	.sectionflags	@""
	.align	4
.nv.constant0._Z13euclideanNormPdS_:
	.zero		912


//--------------------- .nv.constant0._Z8distancePdS_S_ --------------------------
	.section	.nv.constant0._Z8distancePdS_S_,"a",@progbits
	.sectionflags	@""
	.align	4
.nv.constant0._Z8distancePdS_S_:
	.zero		920


//--------------------- SYMBOLS --------------------------

	.type		.nv.reservedSmem.offset0,@object
	.size		.nv.reservedSmem.offset0,0x4
